//
// Generated by NVIDIA NVVM Compiler
//
// Compiler Build ID: CL-36424714
// Cuda compilation tools, release 13.0, V13.0.88
// Based on NVVM 20.0.0
//

.version 9.0
.target sm_100
.address_size 64

	// .globl	_Z10hello_cudav
.extern .func  (.param .b32 func_retval0) vprintf
(
	.param .b64 vprintf_param_0,
	.param .b64 vprintf_param_1
)
;
.global .align 1 .b8 $str[27] = {72, 101, 108, 108, 111, 32, 102, 114, 111, 109, 32, 71, 80, 85, 32, 116, 104, 114, 101, 97, 100, 32, 37, 100, 33, 10};

.visible .entry _Z10hello_cudav()
{
	.local .align 8 .b8 	__local_depot0[8];
	.reg .b64 	%SP;
	.reg .b64 	%SPL;
	.reg .b32 	%r<4>;
	.reg .b64 	%rd<5>;

	mov.u64 	%SPL, __local_depot0;
	cvta.local.u64 	%SP, %SPL;
	add.u64 	%rd1, %SP, 0;
	add.u64 	%rd2, %SPL, 0;
	mov.u32 	%r1, %tid.x;
	st.local.u32 	[%rd2], %r1;
	mov.u64 	%rd3, $str;
	cvta.global.u64 	%rd4, %rd3;
	{ // callseq 0, 0
	.param .b64 param0;
	st.param.b64 	[param0], %rd4;
	.param .b64 param1;
	st.param.b64 	[param1], %rd1;
	.param .b32 retval0;
	call.uni (retval0), 
	vprintf, 
	(
	param0, 
	param1
	);
	ld.param.b32 	%r2, [retval0];
	} // callseq 0
	ret;

}


// ===== COMPILED SASS (sm_100) =====

	.target	sm_100

	.elftype	@"ET_EXEC"


//--------------------- .note.nv.tkinfo           --------------------------
	.section	.note.nv.tkinfo,"",@"SHT_NOTE"
	.sectionflags	@"SHF_NOTE_NV_TKINFO"
	.tkinfo
        /*0018*/ 	.word	0x00000002
        /*0030*/ 	.string	""
        /*0030*/ 	.string	"ptxas"
        /*0030*/ 	.string	"Cuda compilation tools, release 13.0, V13.0.88"
        /*0030*/ 	.string	"Build cuda_13.0.r13.0/compiler.36424714_0"
        /*0030*/ 	.string	"-arch sm_100 -m 64 "



//--------------------- .note.nv.cuinfo           --------------------------
	.section	.note.nv.cuinfo,"",@"SHT_NOTE"
	.sectionflags	@"SHF_NOTE_NV_CUINFO"
        /*0018*/ 	.short	0x0002
        /*001a*/ 	.short	0x0064
        /*001c*/ 	.short	0x0082
	.zero		2


//--------------------- .nv.info                  --------------------------
	.section	.nv.info,"",@"SHT_CUDA_INFO"
	.align	4


	//----- nvinfo : EIATTR_REGCOUNT
	.align		4
        /*0000*/ 	.byte	0x04, 0x2f
        /*0002*/ 	.short	(.L_2 - .L_1)
	.align		4
.L_1:
        /*0004*/ 	.word	index@(_Z10hello_cudav)
        /*0008*/ 	.word	0x00000018


	//----- nvinfo : EIATTR_FRAME_SIZE
	.align		4
.L_2:
        /*000c*/ 	.byte	0x04, 0x11
        /*000e*/ 	.short	(.L_4 - .L_3)
	.align		4
.L_3:
        /*0010*/ 	.word	index@(_Z10hello_cudav)
        /*0014*/ 	.word	0x00000008


	//----- nvinfo : EIATTR_MIN_STACK_SIZE
	.align		4
.L_4:
        /*0018*/ 	.byte	0x04, 0x12
        /*001a*/ 	.short	(.L_6 - .L_5)
	.align		4
.L_5:
        /*001c*/ 	.word	index@(_Z10hello_cudav)
        /*0020*/ 	.word	0x00000008
.L_6:


//--------------------- .nv.compat                --------------------------
	.section	.nv.compat,"",@"SHT_CUDA_COMPAT_INFO"
	.align	4
        /*0000*/ 	.byte	0x02, 0x09, 0x00, 0x00, 0x02, 0x02, 0x01, 0x00, 0x02, 0x05, 0x05, 0x00, 0x03, 0x07, 0x01, 0x01
        /*0010*/ 	.byte	0x02, 0x03, 0x00, 0x00, 0x02, 0x06, 0x01, 0x00, 0x04, 0x0b, 0x08, 0x00, 0x09, 0x00, 0x00, 0x00
        /*0020*/ 	.byte	0x00, 0x00, 0x00, 0x00


//--------------------- .nv.info._Z10hello_cudav  --------------------------
	.section	.nv.info._Z10hello_cudav,"",@"SHT_CUDA_INFO"
	.sectionflags	@""
	.align	4


	//----- nvinfo : EIATTR_CUDA_API_VERSION
	.align		4
        /*0000*/ 	.byte	0x04, 0x37
        /*0002*/ 	.short	(.L_8 - .L_7)
.L_7:
        /*0004*/ 	.word	0x00000082


	//----- nvinfo : EIATTR_SPARSE_MMA_MASK
	.align		4
.L_8:
        /*0008*/ 	.byte	0x03, 0x50
        /*000a*/ 	.short	0x0000


	//----- nvinfo : EIATTR_MAXREG_COUNT
	.align		4
        /*000c*/ 	.byte	0x03, 0x1b
        /*000e*/ 	.short	0x00ff


	//----- nvinfo : EIATTR_EXTERNS
	.align		4
        /*0010*/ 	.byte	0x04, 0x0f
        /*0012*/ 	.short	(.L_10 - .L_9)


	//   ....[0]....
	.align		4
.L_9:
        /*0014*/ 	.word	index@(vprintf)


	//----- nvinfo : EIATTR_MERCURY_ISA_VERSION
	.align		4
.L_10:
        /*0018*/ 	.byte	0x03, 0x5f
        /*001a*/ 	.short	0x0101


	//----- nvinfo : EIATTR_VRC_CTA_INIT_COUNT
	.align		4
        /*001c*/ 	.byte	0x02, 0x4a
	.zero		1
	.zero		1


	//----- nvinfo : EIATTR_SYSCALL_OFFSETS
	.align		4
        /*0020*/ 	.byte	0x04, 0x46
        /*0022*/ 	.short	(.L_12 - .L_11)


	//   ....[0]....
.L_11:
        /*0024*/ 	.word	0x000000e0


	//----- nvinfo : EIATTR_EXIT_INSTR_OFFSETS
	.align		4
.L_12:
        /*0028*/ 	.byte	0x04, 0x1c
        /*002a*/ 	.short	(.L_14 - .L_13)


	//   ....[0]....
.L_13:
        /*002c*/ 	.word	0x000000f0


	//----- nvinfo : EIATTR_SW_WAR
	.align		4
.L_14:
        /*0030*/ 	.byte	0x04, 0x36
        /*0032*/ 	.short	(.L_16 - .L_15)
.L_15:
        /*0034*/ 	.word	0x00000008
.L_16:


//--------------------- .nv.callgraph             --------------------------
	.section	.nv.callgraph,"",@"SHT_CUDA_CALLGRAPH"
	.align	4
	.sectionentsize	8
	.align		4
        /*0000*/ 	.word	0x00000000
	.align		4
        /*0004*/ 	.word	0xffffffff
	.align		4
        /*0008*/ 	.word	index@(_Z10hello_cudav)
	.align		4
        /*000c*/ 	.word	index@(vprintf)
	.align		4
        /*0010*/ 	.word	0x00000000
	.align		4
        /*0014*/ 	.word	0xfffffffe
	.align		4
        /*0018*/ 	.word	0x00000000
	.align		4
        /*001c*/ 	.word	0xfffffffd
	.align		4
        /*0020*/ 	.word	0x00000000
	.align		4
        /*0024*/ 	.word	0xfffffffc


//--------------------- .nv.constant4             --------------------------
	.section	.nv.constant4,"a",@progbits
	.align	8
	.align		8
.nv.constant4:
        /*0000*/ 	.dword	vprintf
	.align		8
        /*0008*/ 	.dword	$str


//--------------------- .text._Z10hello_cudav     --------------------------
	.section	.text._Z10hello_cudav,"ax",@progbits
	.align	128
        .global         _Z10hello_cudav
        .type           _Z10hello_cudav,@function
        .size           _Z10hello_cudav,(.L_x_2 - _Z10hello_cudav)
        .other          _Z10hello_cudav,@"STO_CUDA_ENTRY STV_DEFAULT"
_Z10hello_cudav:
.text._Z10hello_cudav:
[----:B------:R-:W0:Y:S01]  /*0000*/  LDC R1, c[0x0][0x37c] ;  /* 0x0000df00ff017b82 */ /* 0x000e220000000800 */
[----:B------:R-:W1:Y:S01]  /*0010*/  S2R R8, SR_TID.X ;  /* 0x0000000000087919 */ /* 0x000e620000002100 */
[----:B0-----:R-:W-:Y:S01]  /*0020*/  VIADD R1, R1, 0xfffffff8 ;  /* 0xfffffff801017836 */ /* 0x001fe20000000000 */
[----:B------:R-:W-:Y:S01]  /*0030*/  MOV R0, 0x0 ;  /* 0x0000000000007802 */ /* 0x000fe20000000f00 */
[----:B------:R-:W0:Y:S04]  /*0040*/  LDCU UR4, c[0x0][0x2f8] ;  /* 0x00005f00ff0477ac */ /* 0x000e280008000800 */
[----:B------:R2:W3:Y:S01]  /*0050*/  LDC.64 R2, c[0x4][R0] ;  /* 0x0100000000027b82 */ /* 0x0004e20000000a00 */
[----:B------:R-:W4:Y:S01]  /*0060*/  LDCU.64 UR6, c[0x4][0x8] ;  /* 0x01000100ff0677ac */ /* 0x000f220008000a00 */
[----:B------:R-:W5:Y:S01]  /*0070*/  LDCU UR5, c[0x0][0x2fc] ;  /* 0x00005f80ff0577ac */ /* 0x000f620008000800 */
[----:B0-----:R-:W-:Y:S01]  /*0080*/  IADD3 R6, P0, PT, R1, UR4, RZ ;  /* 0x0000000401067c10 */ /* 0x001fe2000ff1e0ff */
[----:B----4-:R-:W-:Y:S01]  /*0090*/  IMAD.U32 R4, RZ, RZ, UR6 ;  /* 0x00000006ff047e24 */ /* 0x010fe2000f8e00ff */
[----:B------:R-:W-:-:S03]  /*00a0*/  MOV R5, UR7 ;  /* 0x0000000700057c02 */ /* 0x000fc60008000f00 */
[----:B-----5:R-:W-:Y:S01]  /*00b0*/  IMAD.X R7, RZ, RZ, UR5, P0 ;  /* 0x00000005ff077e24 */ /* 0x020fe200080e06ff */
[----:B-1----:R2:W-:Y:S07]  /*00c0*/  STL [R1], R8 ;  /* 0x0000000801007387 */ /* 0x0025ee0000100800 */
[----:B------:R-:W-:-:S07]  /*00d0*/  LEPC R20, `(.L_x_0) ;  /* 0x000000001014794e */ /* 0x000fce0000000000 */
[----:B--23--:R-:W-:Y:S05]  /*00e0*/  CALL.ABS.NOINC R2 ;  /* 0x0000000002007343 */ /* 0x00cfea0003c00000 */
.L_x_0:
[----:B------:R-:W-:Y:S05]  /*00f0*/  EXIT ;  /* 0x000000000000794d */ /* 0x000fea0003800000 */
.L_x_1:
[----:B------:R-:W-:-:S00]  /*0100*/  BRA `(.L_x_1) ;  /* 0xfffffffc00fc7947 */ /* 0x000fc0000383ffff */
[----:B------:R-:W-:-:S00]  /*0110*/  NOP ;  /* 0x0000000000007918 */ /* 0x000fc00000000000 */
        /* <DEDUP_REMOVED lines=14> */
.L_x_2:


//--------------------- .nv.global.init           --------------------------
	.section	.nv.global.init,"aw",@progbits
.nv.global.init:
	.type		$str,@object
	.size		$str,(.L_0 - $str)
$str:
        /*0000*/ 	.byte	0x48, 0x65, 0x6c, 0x6c, 0x6f, 0x20, 0x66, 0x72, 0x6f, 0x6d, 0x20, 0x47, 0x50, 0x55, 0x20, 0x74
        /*0010*/ 	.byte	0x68, 0x72, 0x65, 0x61, 0x64, 0x20, 0x25, 0x64, 0x21, 0x0a, 0x00
.L_0:


//--------------------- .nv.shared.reserved.0     --------------------------
	.section	.nv.shared.reserved.0,"aw",@nobits
	.weak		__nv_reservedSMEM_offset_0_alias
	.size		__nv_reservedSMEM_offset_0_alias, 0, 64
	.other		__nv_reservedSMEM_offset_0_alias,@"STO_CUDA_RESERVED_SHARED STV_DEFAULT"
__nv_reservedSMEM_offset_0_alias:
	.zero		0
	.zero		64


//--------------------- .nv.constant0._Z10hello_cudav --------------------------
	.section	.nv.constant0._Z10hello_cudav,"a",@progbits
	.sectionflags	@""
	.align	4
.nv.constant0._Z10hello_cudav:
	.zero		896


//--------------------- SYMBOLS --------------------------

	.type		.nv.reservedSmem.offset0,@object
	.size		.nv.reservedSmem.offset0,0x4
	.type		vprintf,@function
